//
// Generated by NVIDIA NVVM Compiler
//
// Compiler Build ID: CL-36424714
// Cuda compilation tools, release 13.0, V13.0.88
// Based on NVVM 20.0.0
//

.version 9.0
.target sm_100
.address_size 64

	// .globl	_Z4doitii

.visible .entry _Z4doitii(
	.param .u32 _Z4doitii_param_0,
	.param .u32 _Z4doitii_param_1
)
{


	ret;

}
	// .globl	_Z5doit1ii
.visible .entry _Z5doit1ii(
	.param .u32 _Z5doit1ii_param_0,
	.param .u32 _Z5doit1ii_param_1
)
{


	ret;

}


// ===== COMPILED SASS (sm_100) =====

	.target	sm_100

	.elftype	@"ET_EXEC"


//--------------------- .note.nv.tkinfo           --------------------------
	.section	.note.nv.tkinfo,"",@"SHT_NOTE"
	.sectionflags	@"SHF_NOTE_NV_TKINFO"
	.tkinfo
        /*0018*/ 	.word	0x00000002
        /*0030*/ 	.string	""
        /*0030*/ 	.string	"ptxas"
        /*0030*/ 	.string	"Cuda compilation tools, release 13.0, V13.0.88"
        /*0030*/ 	.string	"Build cuda_13.0.r13.0/compiler.36424714_0"
        /*0030*/ 	.string	"-arch sm_100 -m 64 "



//--------------------- .note.nv.cuinfo           --------------------------
	.section	.note.nv.cuinfo,"",@"SHT_NOTE"
	.sectionflags	@"SHF_NOTE_NV_CUINFO"
        /*0018*/ 	.short	0x0002
        /*001a*/ 	.short	0x0064
        /*001c*/ 	.short	0x0082
	.zero		2


//--------------------- .nv.info                  --------------------------
	.section	.nv.info,"",@"SHT_CUDA_INFO"
	.align	4


	//----- nvinfo : EIATTR_REGCOUNT
	.align		4
        /*0000*/ 	.byte	0x04, 0x2f
        /*0002*/ 	.short	(.L_1 - .L_0)
	.align		4
.L_0:
        /*0004*/ 	.word	index@(_Z4doitii)
        /*0008*/ 	.word	0x00000004


	//----- nvinfo : EIATTR_FRAME_SIZE
	.align		4
.L_1:
        /*000c*/ 	.byte	0x04, 0x11
        /*000e*/ 	.short	(.L_3 - .L_2)
	.align		4
.L_2:
        /*0010*/ 	.word	index@(_Z4doitii)
        /*0014*/ 	.word	0x00000000


	//----- nvinfo : EIATTR_REGCOUNT
	.align		4
.L_3:
        /*0018*/ 	.byte	0x04, 0x2f
        /*001a*/ 	.short	(.L_5 - .L_4)
	.align		4
.L_4:
        /*001c*/ 	.word	index@(_Z5doit1ii)
        /*0020*/ 	.word	0x00000004


	//----- nvinfo : EIATTR_FRAME_SIZE
	.align		4
.L_5:
        /*0024*/ 	.byte	0x04, 0x11
        /*0026*/ 	.short	(.L_7 - .L_6)
	.align		4
.L_6:
        /*0028*/ 	.word	index@(_Z5doit1ii)
        /*002c*/ 	.word	0x00000000


	//----- nvinfo : EIATTR_MIN_STACK_SIZE
	.align		4
.L_7:
        /*0030*/ 	.byte	0x04, 0x12
        /*0032*/ 	.short	(.L_9 - .L_8)
	.align		4
.L_8:
        /*0034*/ 	.word	index@(_Z5doit1ii)
        /*0038*/ 	.word	0x00000000


	//----- nvinfo : EIATTR_MIN_STACK_SIZE
	.align		4
.L_9:
        /*003c*/ 	.byte	0x04, 0x12
        /*003e*/ 	.short	(.L_11 - .L_10)
	.align		4
.L_10:
        /*0040*/ 	.word	index@(_Z4doitii)
        /*0044*/ 	.word	0x00000000
.L_11:


//--------------------- .nv.compat                --------------------------
	.section	.nv.compat,"",@"SHT_CUDA_COMPAT_INFO"
	.align	4
        /*0000*/ 	.byte	0x02, 0x09, 0x00, 0x00, 0x02, 0x02, 0x01, 0x00, 0x02, 0x05, 0x05, 0x00, 0x03, 0x07, 0x01, 0x01
        /*0010*/ 	.byte	0x02, 0x03, 0x00, 0x00, 0x02, 0x06, 0x01, 0x00, 0x04, 0x0b, 0x08, 0x00, 0x09, 0x00, 0x00, 0x00
        /*0020*/ 	.byte	0x00, 0x00, 0x00, 0x00


//--------------------- .nv.info._Z5doit1ii       --------------------------
	.section	.nv.info._Z5doit1ii,"",@"SHT_CUDA_INFO"
	.sectionflags	@""
	.align	4


	//----- nvinfo : EIATTR_CUDA_API_VERSION
	.align		4
        /*0000*/ 	.byte	0x04, 0x37
        /*0002*/ 	.short	(.L_13 - .L_12)
.L_12:
        /*0004*/ 	.word	0x00000082


	//----- nvinfo : EIATTR_KPARAM_INFO
	.align		4
.L_13:
        /*0008*/ 	.byte	0x04, 0x17
        /*000a*/ 	.short	(.L_15 - .L_14)
.L_14:
        /*000c*/ 	.word	0x00000000
        /*0010*/ 	.short	0x0001
        /*0012*/ 	.short	0x0004
        /*0014*/ 	.byte	0x00, 0xf0, 0x11, 0x00


	//----- nvinfo : EIATTR_KPARAM_INFO
	.align		4
.L_15:
        /*0018*/ 	.byte	0x04, 0x17
        /*001a*/ 	.short	(.L_17 - .L_16)
.L_16:
        /*001c*/ 	.word	0x00000000
        /*0020*/ 	.short	0x0000
        /*0022*/ 	.short	0x0000
        /*0024*/ 	.byte	0x00, 0xf0, 0x11, 0x00


	//----- nvinfo : EIATTR_SPARSE_MMA_MASK
	.align		4
.L_17:
        /*0028*/ 	.byte	0x03, 0x50
        /*002a*/ 	.short	0x0000


	//----- nvinfo : EIATTR_MAXREG_COUNT
	.align		4
        /*002c*/ 	.byte	0x03, 0x1b
        /*002e*/ 	.short	0x00ff


	//----- nvinfo : EIATTR_MERCURY_ISA_VERSION
	.align		4
        /*0030*/ 	.byte	0x03, 0x5f
        /*0032*/ 	.short	0x0101


	//----- nvinfo : EIATTR_VRC_CTA_INIT_COUNT
	.align		4
        /*0034*/ 	.byte	0x02, 0x4a
	.zero		1
	.zero		1


	//----- nvinfo : EIATTR_EXIT_INSTR_OFFSETS
	.align		4
        /*0038*/ 	.byte	0x04, 0x1c
        /*003a*/ 	.short	(.L_19 - .L_18)


	//   ....[0]....
.L_18:
        /*003c*/ 	.word	0x00000010


	//----- nvinfo : EIATTR_CBANK_PARAM_SIZE
	.align		4
.L_19:
        /*0040*/ 	.byte	0x03, 0x19
        /*0042*/ 	.short	0x0008


	//----- nvinfo : EIATTR_PARAM_CBANK
	.align		4
        /*0044*/ 	.byte	0x04, 0x0a
        /*0046*/ 	.short	(.L_21 - .L_20)
	.align		4
.L_20:
        /*0048*/ 	.word	index@(.nv.constant0._Z5doit1ii)
        /*004c*/ 	.short	0x0380
        /*004e*/ 	.short	0x0008


	//----- nvinfo : EIATTR_SW_WAR
	.align		4
.L_21:
        /*0050*/ 	.byte	0x04, 0x36
        /*0052*/ 	.short	(.L_23 - .L_22)
.L_22:
        /*0054*/ 	.word	0x00000008
.L_23:


//--------------------- .nv.info._Z4doitii        --------------------------
	.section	.nv.info._Z4doitii,"",@"SHT_CUDA_INFO"
	.sectionflags	@""
	.align	4


	//----- nvinfo : EIATTR_CUDA_API_VERSION
	.align		4
        /*0000*/ 	.byte	0x04, 0x37
        /*0002*/ 	.short	(.L_25 - .L_24)
.L_24:
        /*0004*/ 	.word	0x00000082


	//----- nvinfo : EIATTR_KPARAM_INFO
	.align		4
.L_25:
        /*0008*/ 	.byte	0x04, 0x17
        /*000a*/ 	.short	(.L_27 - .L_26)
.L_26:
        /*000c*/ 	.word	0x00000000
        /*0010*/ 	.short	0x0001
        /*0012*/ 	.short	0x0004
        /*0014*/ 	.byte	0x00, 0xf0, 0x11, 0x00


	//----- nvinfo : EIATTR_KPARAM_INFO
	.align		4
.L_27:
        /*0018*/ 	.byte	0x04, 0x17
        /*001a*/ 	.short	(.L_29 - .L_28)
.L_28:
        /*001c*/ 	.word	0x00000000
        /*0020*/ 	.short	0x0000
        /*0022*/ 	.short	0x0000
        /*0024*/ 	.byte	0x00, 0xf0, 0x11, 0x00


	//----- nvinfo : EIATTR_SPARSE_MMA_MASK
	.align		4
.L_29:
        /*0028*/ 	.byte	0x03, 0x50
        /*002a*/ 	.short	0x0000


	//----- nvinfo : EIATTR_MAXREG_COUNT
	.align		4
        /*002c*/ 	.byte	0x03, 0x1b
        /*002e*/ 	.short	0x00ff


	//----- nvinfo : EIATTR_MERCURY_ISA_VERSION
	.align		4
        /*0030*/ 	.byte	0x03, 0x5f
        /*0032*/ 	.short	0x0101


	//----- nvinfo : EIATTR_VRC_CTA_INIT_COUNT
	.align		4
        /*0034*/ 	.byte	0x02, 0x4a
	.zero		1
	.zero		1


	//----- nvinfo : EIATTR_EXIT_INSTR_OFFSETS
	.align		4
        /*0038*/ 	.byte	0x04, 0x1c
        /*003a*/ 	.short	(.L_31 - .L_30)


	//   ....[0]....
.L_30:
        /*003c*/ 	.word	0x00000010


	//----- nvinfo : EIATTR_CBANK_PARAM_SIZE
	.align		4
.L_31:
        /*0040*/ 	.byte	0x03, 0x19
        /*0042*/ 	.short	0x0008


	//----- nvinfo : EIATTR_PARAM_CBANK
	.align		4
        /*0044*/ 	.byte	0x04, 0x0a
        /*0046*/ 	.short	(.L_33 - .L_32)
	.align		4
.L_32:
        /*0048*/ 	.word	index@(.nv.constant0._Z4doitii)
        /*004c*/ 	.short	0x0380
        /*004e*/ 	.short	0x0008


	//----- nvinfo : EIATTR_SW_WAR
	.align		4
.L_33:
        /*0050*/ 	.byte	0x04, 0x36
        /*0052*/ 	.short	(.L_35 - .L_34)
.L_34:
        /*0054*/ 	.word	0x00000008
.L_35:


//--------------------- .nv.callgraph             --------------------------
	.section	.nv.callgraph,"",@"SHT_CUDA_CALLGRAPH"
	.align	4
	.sectionentsize	8
	.align		4
        /*0000*/ 	.word	0x00000000
	.align		4
        /*0004*/ 	.word	0xffffffff
	.align		4
        /*0008*/ 	.word	0x00000000
	.align		4
        /*000c*/ 	.word	0xfffffffe
	.align		4
        /*0010*/ 	.word	0x00000000
	.align		4
        /*0014*/ 	.word	0xfffffffd
	.align		4
        /*0018*/ 	.word	0x00000000
	.align		4
        /*001c*/ 	.word	0xfffffffc


//--------------------- .text._Z5doit1ii          --------------------------
	.section	.text._Z5doit1ii,"ax",@progbits
	.align	128
        .global         _Z5doit1ii
        .type           _Z5doit1ii,@function
        .size           _Z5doit1ii,(.L_x_2 - _Z5doit1ii)
        .other          _Z5doit1ii,@"STO_CUDA_ENTRY STV_DEFAULT"
_Z5doit1ii:
.text._Z5doit1ii:
[----:B------:R-:W-:Y:S01]  /*0000*/  LDC R1, c[0x0][0x37c] ;  /* 0x0000df00ff017b82 */ /* 0x000fe20000000800 */
[----:B------:R-:W-:Y:S05]  /*0010*/  EXIT ;  /* 0x000000000000794d */ /* 0x000fea0003800000 */
.L_x_0:
[----:B------:R-:W-:-:S00]  /*0020*/  BRA `(.L_x_0) ;  /* 0xfffffffc00fc7947 */ /* 0x000fc0000383ffff */
[----:B------:R-:W-:-:S00]  /*0030*/  NOP ;  /* 0x0000000000007918 */ /* 0x000fc00000000000 */
        /* <DEDUP_REMOVED lines=12> */
.L_x_2:


//--------------------- .text._Z4doitii           --------------------------
	.section	.text._Z4doitii,"ax",@progbits
	.align	128
        .global         _Z4doitii
        .type           _Z4doitii,@function
        .size           _Z4doitii,(.L_x_3 - _Z4doitii)
        .other          _Z4doitii,@"STO_CUDA_ENTRY STV_DEFAULT"
_Z4doitii:
.text._Z4doitii:
[----:B------:R-:W-:Y:S01]  /*0000*/  LDC R1, c[0x0][0x37c] ;  /* 0x0000df00ff017b82 */ /* 0x000fe20000000800 */
[----:B------:R-:W-:Y:S05]  /*0010*/  EXIT ;  /* 0x000000000000794d */ /* 0x000fea0003800000 */
.L_x_1:
        /* <DEDUP_REMOVED lines=14> */
.L_x_3:


//--------------------- .nv.shared.reserved.0     --------------------------
	.section	.nv.shared.reserved.0,"aw",@nobits
	.weak		__nv_reservedSMEM_offset_0_alias
	.size		__nv_reservedSMEM_offset_0_alias, 0, 64
	.other		__nv_reservedSMEM_offset_0_alias,@"STO_CUDA_RESERVED_SHARED STV_DEFAULT"
__nv_reservedSMEM_offset_0_alias:
	.zero		0
	.zero		64


//--------------------- .nv.constant0._Z5doit1ii  --------------------------
	.section	.nv.constant0._Z5doit1ii,"a",@progbits
	.sectionflags	@""
	.align	4
.nv.constant0._Z5doit1ii:
	.zero		904


//--------------------- .nv.constant0._Z4doitii   --------------------------
	.section	.nv.constant0._Z4doitii,"a",@progbits
	.sectionflags	@""
	.align	4
.nv.constant0._Z4doitii:
	.zero		904


//--------------------- SYMBOLS --------------------------

	.type		.nv.reservedSmem.offset0,@object
	.size		.nv.reservedSmem.offset0,0x4
